	.headerflags	@"EF_CUDA_TEXMODE_UNIFIED EF_CUDA_64BIT_ADDRESS EF_CUDA_ACCELERATORS EF_CUDA_SM90 EF_CUDA_VIRTUAL_SM(EF_CUDA_SM90)"
	.elftype	@"ET_EXEC"


//--------------------- .nv.info                  --------------------------
	.section	.nv.info,"",@"SHT_CUDA_INFO"
	.align	4


	//----- nvinfo : EIATTR_REGCOUNT
	.align		4
        /*0000*/ 	.byte	0x04, 0x2f
        /*0002*/ 	.short	(.L_1 - .L_0)
	.align		4
.L_0:
        /*0004*/ 	.word	index@(triton_poi_fused_add_mul_relu_0)
        /*0008*/ 	.word	0x0000000c


	//----- nvinfo : EIATTR_MIN_STACK_SIZE
	.align		4
.L_1:
        /*000c*/ 	.byte	0x04, 0x12
        /*000e*/ 	.short	(.L_3 - .L_2)
	.align		4
.L_2:
        /*0010*/ 	.word	index@(triton_poi_fused_add_mul_relu_0)
        /*0014*/ 	.word	0x00000000


	//----- nvinfo : EIATTR_FRAME_SIZE
	.align		4
.L_3:
        /*0018*/ 	.byte	0x04, 0x11
        /*001a*/ 	.short	(.L_5 - .L_4)
	.align		4
.L_4:
        /*001c*/ 	.word	index@(triton_poi_fused_add_mul_relu_0)
        /*0020*/ 	.word	0x00000000


	//----- nvinfo : EIATTR_MIN_STACK_SIZE
	.align		4
.L_5:
        /*0024*/ 	.byte	0x04, 0x12
        /*0026*/ 	.short	(.L_7 - .L_6)
	.align		4
.L_6:
        /*0028*/ 	.word	index@(triton_poi_fused_add_mul_relu_0)
        /*002c*/ 	.word	0x00000000
.L_7:


//--------------------- .nv.info.triton_poi_fused_add_mul_relu_0 --------------------------
	.section	.nv.info.triton_poi_fused_add_mul_relu_0,"",@"SHT_CUDA_INFO"
	.sectionflags	@""
	.align	4


	//----- nvinfo : EIATTR_CUDA_API_VERSION
	.align		4
        /*0000*/ 	.byte	0x04, 0x37
        /*0002*/ 	.short	(.L_9 - .L_8)
.L_8:
        /*0004*/ 	.word	0x0000007c


	//----- nvinfo : EIATTR_KPARAM_INFO
	.align		4
.L_9:
        /*0008*/ 	.byte	0x04, 0x17
        /*000a*/ 	.short	(.L_11 - .L_10)
.L_10:
        /*000c*/ 	.word	0x00000000
        /*0010*/ 	.short	0x0002
        /*0012*/ 	.short	0x0010
        /*0014*/ 	.byte	0x00, 0xf0, 0x11, 0x00


	//----- nvinfo : EIATTR_KPARAM_INFO
	.align		4
.L_11:
        /*0018*/ 	.byte	0x04, 0x17
        /*001a*/ 	.short	(.L_13 - .L_12)
.L_12:
        /*001c*/ 	.word	0x00000000
        /*0020*/ 	.short	0x0001
        /*0022*/ 	.short	0x0008
        /*0024*/ 	.byte	0x00, 0xf4, 0x21, 0x00


	//----- nvinfo : EIATTR_KPARAM_INFO
	.align		4
.L_13:
        /*0028*/ 	.byte	0x04, 0x17
        /*002a*/ 	.short	(.L_15 - .L_14)
.L_14:
        /*002c*/ 	.word	0x00000000
        /*0030*/ 	.short	0x0000
        /*0032*/ 	.short	0x0000
        /*0034*/ 	.byte	0x00, 0xf4, 0x21, 0x00


	//----- nvinfo : EIATTR_SPARSE_MMA_MASK
	.align		4
.L_15:
        /*0038*/ 	.byte	0x03, 0x50
        /*003a*/ 	.short	0x0000


	//----- nvinfo : EIATTR_MAXREG_COUNT
	.align		4
        /*003c*/ 	.byte	0x03, 0x1b
        /*003e*/ 	.short	0x00ff


	//----- nvinfo : EIATTR_EXIT_INSTR_OFFSETS
	.align		4
        /*0040*/ 	.byte	0x04, 0x1c
        /*0042*/ 	.short	(.L_17 - .L_16)


	//   ....[0]....
.L_16:
        /*0044*/ 	.word	0x00000210


	//   ....[1]....
        /*0048*/ 	.word	0x00000230


	//----- nvinfo : EIATTR_REQNTID
	.align		4
.L_17:
        /*004c*/ 	.byte	0x04, 0x10
        /*004e*/ 	.short	(.L_19 - .L_18)
.L_18:
        /*0050*/ 	.word	0x00000080
        /*0054*/ 	.word	0x00000001
        /*0058*/ 	.word	0x00000001


	//----- nvinfo : EIATTR_CRS_STACK_SIZE
	.align		4
.L_19:
        /*005c*/ 	.byte	0x04, 0x1e
        /*005e*/ 	.short	(.L_21 - .L_20)
.L_20:
        /*0060*/ 	.word	0x00000000


	//----- nvinfo : EIATTR_CBANK_PARAM_SIZE
	.align		4
.L_21:
        /*0064*/ 	.byte	0x03, 0x19
        /*0066*/ 	.short	0x0014


	//----- nvinfo : EIATTR_PARAM_CBANK
	.align		4
        /*0068*/ 	.byte	0x04, 0x0a
        /*006a*/ 	.short	(.L_23 - .L_22)
	.align		4
.L_22:
        /*006c*/ 	.word	index@(.nv.constant0.triton_poi_fused_add_mul_relu_0)
        /*0070*/ 	.short	0x0210
        /*0072*/ 	.short	0x0014


	//----- nvinfo : EIATTR_SW_WAR
	.align		4
.L_23:
        /*0074*/ 	.byte	0x04, 0x36
        /*0076*/ 	.short	(.L_25 - .L_24)
.L_24:
        /*0078*/ 	.word	0x00000008
.L_25:


//--------------------- .nv.callgraph             --------------------------
	.section	.nv.callgraph,"",@"SHT_CUDA_CALLGRAPH"
	.align	4
	.sectionentsize	8
	.align		4
        /*0000*/ 	.word	0x00000000
	.align		4
        /*0004*/ 	.word	0xffffffff
	.align		4
        /*0008*/ 	.word	0x00000000
	.align		4
        /*000c*/ 	.word	0xfffffffe
	.align		4
        /*0010*/ 	.word	0x00000000
	.align		4
        /*0014*/ 	.word	0xfffffffd
	.align		4
        /*0018*/ 	.word	0x00000000
	.align		4
        /*001c*/ 	.word	0xfffffffc


//--------------------- .text.triton_poi_fused_add_mul_relu_0 --------------------------
	.section	.text.triton_poi_fused_add_mul_relu_0,"ax",@progbits
	.align	128
        .global         triton_poi_fused_add_mul_relu_0
        .type           triton_poi_fused_add_mul_relu_0,@function
        .size           triton_poi_fused_add_mul_relu_0,(.L_x_3 - triton_poi_fused_add_mul_relu_0)
        .other          triton_poi_fused_add_mul_relu_0,@"STO_CUDA_ENTRY STV_DEFAULT"
triton_poi_fused_add_mul_relu_0:
.text.triton_poi_fused_add_mul_relu_0:
[----:B------:R-:W0:Y:S02]  /*0000*/  LDC R1, c[0x0][0x28] ;  /* 0x00000a00ff017b82 */ /* 0x000e240000000800 */
[----:B------:R-:W1:Y:S01]  /*0010*/  S2R R0, SR_TID.X ;  /* 0x0000000000007919 */ /* 0x000e620000002100 */
[----:B------:R-:W-:Y:S01]  /*0020*/  ULDC.64 UR4, c[0x0][0x208] ;  /* 0x0000820000047ab9 */ /* 0x000fe20000000a00 */
[----:B------:R-:W-:Y:S01]  /*0030*/  BSSY B0, `(.L_x_0) ;  /* 0x000000b000007945 */ /* 0x000fe20003800000 */
[----:B------:R-:W-:Y:S01]  /*0040*/  CS2R R6, SRZ ;  /* 0x0000000000067805 */ /* 0x000fe2000001ff00 */
[----:B------:R-:W2:Y:S01]  /*0050*/  S2R R5, SR_CTAID.X ;  /* 0x0000000000057919 */ /* 0x000ea20000002500 */
[----:B-1----:R-:W-:-:S05]  /*0060*/  IMAD.SHL.U32 R0, R0, 0x2, RZ ;  /* 0x0000000200007824 */ /* 0x002fca00078e00ff */
[----:B------:R-:W-:-:S04]  /*0070*/  LOP3.LUT R0, R0, 0xfe, RZ, 0xc0, !PT ;  /* 0x000000fe00007812 */ /* 0x000fc800078ec0ff */
[----:B--2---:R-:W-:-:S04]  /*0080*/  LEA R5, R5, R0, 0x8 ;  /* 0x0000000005057211 */ /* 0x004fc800078e40ff */
[----:B------:R-:W-:-:S13]  /*0090*/  ISETP.GE.AND P0, PT, R5, 0x100, PT ;  /* 0x000001000500780c */ /* 0x000fda0003f06270 */
[----:B------:R-:W-:Y:S05]  /*00a0*/  @P0 BRA `(.L_x_1) ;  /* 0x00000000000c0947 */ /* 0x000fea0003800000 */
[----:B------:R-:W1:Y:S02]  /*00b0*/  LDC.64 R2, c[0x0][0x210] ;  /* 0x00008400ff027b82 */ /* 0x000e640000000a00 */
[----:B-1----:R-:W-:-:S05]  /*00c0*/  IMAD.WIDE R2, R5, 0x4, R2 ;  /* 0x0000000405027825 */ /* 0x002fca00078e0202 */
[----:B------:R1:W5:Y:S02]  /*00d0*/  LDG.E.64 R6, desc[UR4][R2.64] ;  /* 0x0000000402067981 */ /* 0x000364000c1e1b00 */
.L_x_1:
[----:B------:R-:W-:Y:S05]  /*00e0*/  BSYNC B0 ;  /* 0x0000000000007941 */ /* 0x000fea0003800000 */
.L_x_0:
[C---:B-----5:R-:W-:Y:S01]  /*00f0*/  FSETP.GEU.AND P1, PT, R6.reuse, RZ, PT ;  /* 0x000000ff0600720b */ /* 0x060fe20003f2e000 */
[----:B-1----:R-:W1:Y:S01]  /*0100*/  LDC.64 R2, c[0x0][0x218] ;  /* 0x00008600ff027b82 */ /* 0x002e620000000a00 */
[C---:B------:R-:W-:Y:S02]  /*0110*/  FSETP.GEU.AND P2, PT, R7.reuse, RZ, PT ;  /* 0x000000ff0700720b */ /* 0x040fe40003f4e000 */
[----:B------:R-:W-:Y:S02]  /*0120*/  FSEL R9, R6, RZ, P1 ;  /* 0x000000ff06097208 */ /* 0x000fe40000800000 */
[----:B------:R-:W-:-:S03]  /*0130*/  FSEL R0, R7, RZ, P2 ;  /* 0x000000ff07007208 */ /* 0x000fc60001000000 */
[C---:B------:R-:W-:Y:S02]  /*0140*/  FADD R6, R9.reuse, R6 ;  /* 0x0000000609067221 */ /* 0x040fe40000000000 */
[C---:B------:R-:W-:Y:S02]  /*0150*/  FADD R7, R0.reuse, R7 ;  /* 0x0000000700077221 */ /* 0x040fe40000000000 */
[C---:B------:R-:W-:Y:S02]  /*0160*/  FADD R6, R9.reuse, R6 ;  /* 0x0000000609067221 */ /* 0x040fe40000000000 */
[C---:B------:R-:W-:Y:S02]  /*0170*/  FADD R7, R0.reuse, R7 ;  /* 0x0000000700077221 */ /* 0x040fe40000000000 */
[----:B------:R-:W-:Y:S02]  /*0180*/  FADD R6, R9, R6 ;  /* 0x0000000609067221 */ /* 0x000fe40000000000 */
[----:B------:R-:W-:-:S03]  /*0190*/  FADD R7, R0, R7 ;  /* 0x0000000700077221 */ /* 0x000fc60000000000 */
[C---:B------:R-:W-:Y:S01]  /*01a0*/  FSETP.GEU.AND P1, PT, R9.reuse, -R6, PT ;  /* 0x800000060900720b */ /* 0x040fe20003f2e000 */
[----:B------:R-:W-:Y:S01]  /*01b0*/  FADD R6, R9, R6 ;  /* 0x0000000609067221 */ /* 0x000fe20000000000 */
[C---:B------:R-:W-:Y:S01]  /*01c0*/  FADD R4, R0.reuse, R7 ;  /* 0x0000000700047221 */ /* 0x040fe20000000000 */
[----:B------:R-:W-:Y:S01]  /*01d0*/  FSETP.GEU.AND P2, PT, R0, -R7, PT ;  /* 0x800000070000720b */ /* 0x000fe20003f4e000 */
[----:B-1----:R-:W-:Y:S02]  /*01e0*/  IMAD.WIDE R2, R5, 0x4, R2 ;  /* 0x0000000405027825 */ /* 0x002fe400078e0202 */
[----:B------:R-:W-:Y:S02]  /*01f0*/  FSEL R6, R6, RZ, P1 ;  /* 0x000000ff06067208 */ /* 0x000fe40000800000 */
[----:B------:R-:W-:Y:S01]  /*0200*/  FSEL R7, R4, RZ, P2 ;  /* 0x000000ff04077208 */ /* 0x000fe20001000000 */
[----:B------:R-:W-:Y:S07]  /*0210*/  @P0 EXIT ;  /* 0x000000000000094d */ /* 0x000fee0003800000 */
[----:B------:R-:W-:Y:S01]  /*0220*/  STG.E.64 desc[UR4][R2.64], R6 ;  /* 0x0000000602007986 */ /* 0x000fe2000c101b04 */
[----:B------:R-:W-:Y:S05]  /*0230*/  EXIT ;  /* 0x000000000000794d */ /* 0x000fea0003800000 */
.L_x_2:
[----:B------:R-:W-:-:S00]  /*0240*/  BRA `(.L_x_2) ;  /* 0xfffffffc00fc7947 */ /* 0x000fc0000383ffff */
[----:B------:R-:W-:-:S00]  /*0250*/  NOP ;  /* 0x0000000000007918 */ /* 0x000fc00000000000 */
        /* <DEDUP_REMOVED lines=10> */
.L_x_3:


//--------------------- .nv.constant0.triton_poi_fused_add_mul_relu_0 --------------------------
	.section	.nv.constant0.triton_poi_fused_add_mul_relu_0,"a",@progbits
	.sectionflags	@""
	.align	4
.nv.constant0.triton_poi_fused_add_mul_relu_0:
	.zero		548
